	.headerflags	@"EF_CUDA_TEXMODE_UNIFIED EF_CUDA_64BIT_ADDRESS EF_CUDA_ACCELERATORS EF_CUDA_SM90 EF_CUDA_VIRTUAL_SM(EF_CUDA_SM90)"
	.elftype	@"ET_EXEC"


//--------------------- .nv.info                  --------------------------
	.section	.nv.info,"",@"SHT_CUDA_INFO"
	.align	4


	//----- nvinfo : EIATTR_REGCOUNT
	.align		4
        /*0000*/ 	.byte	0x04, 0x2f
        /*0002*/ 	.short	(.L_3 - .L_2)
	.align		4
.L_2:
        /*0004*/ 	.word	index@(triton_poi_fused__native_batch_norm_legit_no_training_add_relu_16)
        /*0008*/ 	.word	0x00000014


	//----- nvinfo : EIATTR_MIN_STACK_SIZE
	.align		4
.L_3:
        /*000c*/ 	.byte	0x04, 0x12
        /*000e*/ 	.short	(.L_5 - .L_4)
	.align		4
.L_4:
        /*0010*/ 	.word	index@(triton_poi_fused__native_batch_norm_legit_no_training_add_relu_16)
        /*0014*/ 	.word	0x00000000


	//----- nvinfo : EIATTR_FRAME_SIZE
	.align		4
.L_5:
        /*0018*/ 	.byte	0x04, 0x11
        /*001a*/ 	.short	(.L_7 - .L_6)
	.align		4
.L_6:
        /*001c*/ 	.word	index@(triton_poi_fused__native_batch_norm_legit_no_training_add_relu_16)
        /*0020*/ 	.word	0x00000000


	//----- nvinfo : EIATTR_MIN_STACK_SIZE
	.align		4
.L_7:
        /*0024*/ 	.byte	0x04, 0x12
        /*0026*/ 	.short	(.L_9 - .L_8)
	.align		4
.L_8:
        /*0028*/ 	.word	index@(triton_poi_fused__native_batch_norm_legit_no_training_add_relu_16)
        /*002c*/ 	.word	0x00000000
.L_9:


//--------------------- .nv.info.triton_poi_fused__native_batch_norm_legit_no_training_add_relu_16 --------------------------
	.section	.nv.info.triton_poi_fused__native_batch_norm_legit_no_training_add_relu_16,"",@"SHT_CUDA_INFO"
	.sectionflags	@""
	.align	4


	//----- nvinfo : EIATTR_CUDA_API_VERSION
	.align		4
        /*0000*/ 	.byte	0x04, 0x37
        /*0002*/ 	.short	(.L_11 - .L_10)
.L_10:
        /*0004*/ 	.word	0x0000007c


	//----- nvinfo : EIATTR_KPARAM_INFO
	.align		4
.L_11:
        /*0008*/ 	.byte	0x04, 0x17
        /*000a*/ 	.short	(.L_13 - .L_12)
.L_12:
        /*000c*/ 	.word	0x00000000
        /*0010*/ 	.short	0x0007
        /*0012*/ 	.short	0x0038
        /*0014*/ 	.byte	0x00, 0xf0, 0x11, 0x00


	//----- nvinfo : EIATTR_KPARAM_INFO
	.align		4
.L_13:
        /*0018*/ 	.byte	0x04, 0x17
        /*001a*/ 	.short	(.L_15 - .L_14)
.L_14:
        /*001c*/ 	.word	0x00000000
        /*0020*/ 	.short	0x0006
        /*0022*/ 	.short	0x0030
        /*0024*/ 	.byte	0x00, 0xf4, 0x21, 0x00


	//----- nvinfo : EIATTR_KPARAM_INFO
	.align		4
.L_15:
        /*0028*/ 	.byte	0x04, 0x17
        /*002a*/ 	.short	(.L_17 - .L_16)
.L_16:
        /*002c*/ 	.word	0x00000000
        /*0030*/ 	.short	0x0005
        /*0032*/ 	.short	0x0028
        /*0034*/ 	.byte	0x00, 0xf4, 0x21, 0x00


	//----- nvinfo : EIATTR_KPARAM_INFO
	.align		4
.L_17:
        /*0038*/ 	.byte	0x04, 0x17
        /*003a*/ 	.short	(.L_19 - .L_18)
.L_18:
        /*003c*/ 	.word	0x00000000
        /*0040*/ 	.short	0x0004
        /*0042*/ 	.short	0x0020
        /*0044*/ 	.byte	0x00, 0xf4, 0x21, 0x00


	//----- nvinfo : EIATTR_KPARAM_INFO
	.align		4
.L_19:
        /*0048*/ 	.byte	0x04, 0x17
        /*004a*/ 	.short	(.L_21 - .L_20)
.L_20:
        /*004c*/ 	.word	0x00000000
        /*0050*/ 	.short	0x0003
        /*0052*/ 	.short	0x0018
        /*0054*/ 	.byte	0x00, 0xf4, 0x21, 0x00


	//----- nvinfo : EIATTR_KPARAM_INFO
	.align		4
.L_21:
        /*0058*/ 	.byte	0x04, 0x17
        /*005a*/ 	.short	(.L_23 - .L_22)
.L_22:
        /*005c*/ 	.word	0x00000000
        /*0060*/ 	.short	0x0002
        /*0062*/ 	.short	0x0010
        /*0064*/ 	.byte	0x00, 0xf4, 0x21, 0x00


	//----- nvinfo : EIATTR_KPARAM_INFO
	.align		4
.L_23:
        /*0068*/ 	.byte	0x04, 0x17
        /*006a*/ 	.short	(.L_25 - .L_24)
.L_24:
        /*006c*/ 	.word	0x00000000
        /*0070*/ 	.short	0x0001
        /*0072*/ 	.short	0x0008
        /*0074*/ 	.byte	0x00, 0xf4, 0x21, 0x00


	//----- nvinfo : EIATTR_KPARAM_INFO
	.align		4
.L_25:
        /*0078*/ 	.byte	0x04, 0x17
        /*007a*/ 	.short	(.L_27 - .L_26)
.L_26:
        /*007c*/ 	.word	0x00000000
        /*0080*/ 	.short	0x0000
        /*0082*/ 	.short	0x0000
        /*0084*/ 	.byte	0x00, 0xf4, 0x21, 0x00


	//----- nvinfo : EIATTR_SPARSE_MMA_MASK
	.align		4
.L_27:
        /*0088*/ 	.byte	0x03, 0x50
        /*008a*/ 	.short	0x0000


	//----- nvinfo : EIATTR_MAXREG_COUNT
	.align		4
        /*008c*/ 	.byte	0x03, 0x1b
        /*008e*/ 	.short	0x00ff


	//----- nvinfo : EIATTR_EXIT_INSTR_OFFSETS
	.align		4
        /*0090*/ 	.byte	0x04, 0x1c
        /*0092*/ 	.short	(.L_29 - .L_28)


	//   ....[0]....
.L_28:
        /*0094*/ 	.word	0x00000420


	//----- nvinfo : EIATTR_REQNTID
	.align		4
.L_29:
        /*0098*/ 	.byte	0x04, 0x10
        /*009a*/ 	.short	(.L_31 - .L_30)
.L_30:
        /*009c*/ 	.word	0x00000100
        /*00a0*/ 	.word	0x00000001
        /*00a4*/ 	.word	0x00000001


	//----- nvinfo : EIATTR_CBANK_PARAM_SIZE
	.align		4
.L_31:
        /*00a8*/ 	.byte	0x03, 0x19
        /*00aa*/ 	.short	0x003c


	//----- nvinfo : EIATTR_PARAM_CBANK
	.align		4
        /*00ac*/ 	.byte	0x04, 0x0a
        /*00ae*/ 	.short	(.L_33 - .L_32)
	.align		4
.L_32:
        /*00b0*/ 	.word	index@(.nv.constant0.triton_poi_fused__native_batch_norm_legit_no_training_add_relu_16)
        /*00b4*/ 	.short	0x0210
        /*00b6*/ 	.short	0x003c


	//----- nvinfo : EIATTR_SW_WAR
	.align		4
.L_33:
        /*00b8*/ 	.byte	0x04, 0x36
        /*00ba*/ 	.short	(.L_35 - .L_34)
.L_34:
        /*00bc*/ 	.word	0x00000008
.L_35:


//--------------------- .nv.callgraph             --------------------------
	.section	.nv.callgraph,"",@"SHT_CUDA_CALLGRAPH"
	.align	4
	.sectionentsize	8
	.align		4
        /*0000*/ 	.word	0x00000000
	.align		4
        /*0004*/ 	.word	0xffffffff
	.align		4
        /*0008*/ 	.word	0x00000000
	.align		4
        /*000c*/ 	.word	0xfffffffe
	.align		4
        /*0010*/ 	.word	0x00000000
	.align		4
        /*0014*/ 	.word	0xfffffffd
	.align		4
        /*0018*/ 	.word	0x00000000
	.align		4
        /*001c*/ 	.word	0xfffffffc


//--------------------- .nv.constant4             --------------------------
	.section	.nv.constant4,"a",@progbits
	.align	8
	.align		8
.nv.constant4:
        /*0000*/ 	.dword	_$_str
	.align		8
        /*0008*/ 	.dword	_$_str_$_2


//--------------------- .text.triton_poi_fused__native_batch_norm_legit_no_training_add_relu_16 --------------------------
	.section	.text.triton_poi_fused__native_batch_norm_legit_no_training_add_relu_16,"ax",@progbits
	.align	128
        .global         triton_poi_fused__native_batch_norm_legit_no_training_add_relu_16
        .type           triton_poi_fused__native_batch_norm_legit_no_training_add_relu_16,@function
        .size           triton_poi_fused__native_batch_norm_legit_no_training_add_relu_16,(.L_x_1 - triton_poi_fused__native_batch_norm_legit_no_training_add_relu_16)
        .other          triton_poi_fused__native_batch_norm_legit_no_training_add_relu_16,@"STO_CUDA_ENTRY STV_DEFAULT"
triton_poi_fused__native_batch_norm_legit_no_training_add_relu_16:
.text.triton_poi_fused__native_batch_norm_legit_no_training_add_relu_16:
[----:B------:R-:W-:Y:S01]  /*0000*/  LDC R1, c[0x0][0x28] ;  /* 0x00000a00ff017b82 */ /* 0x000fe20000000800 */
[----:B------:R-:W1:Y:S07]  /*0010*/  S2R R0, SR_TID.X ;  /* 0x0000000000007919 */ /* 0x000e6e0000002100 */
[----:B------:R-:W2:Y:S01]  /*0020*/  LDC.64 R2, c[0x0][0x220] ;  /* 0x00008800ff027b82 */ /* 0x000ea20000000a00 */
[----:B------:R-:W-:Y:S01]  /*0030*/  ULDC.64 UR4, c[0x0][0x208] ;  /* 0x0000820000047ab9 */ /* 0x000fe20000000a00 */
[----:B------:R-:W3:Y:S06]  /*0040*/  S2R R7, SR_CTAID.X ;  /* 0x0000000000077919 */ /* 0x000eec0000002500 */
[----:B------:R-:W4:Y:S08]  /*0050*/  LDC.64 R8, c[0x0][0x228] ;  /* 0x00008a00ff087b82 */ /* 0x000f300000000a00 */
[----:B------:R-:W5:Y:S08]  /*0060*/  LDC.64 R10, c[0x0][0x230] ;  /* 0x00008c00ff0a7b82 */ /* 0x000f700000000a00 */
[----:B------:R-:W4:Y:S01]  /*0070*/  LDC.64 R12, c[0x0][0x238] ;  /* 0x00008e00ff0c7b82 */ /* 0x000f220000000a00 */
[----:B-1----:R-:W-:-:S02]  /*0080*/  SHF.L.U32 R0, R0, 0x1, RZ ;  /* 0x0000000100007819 */ /* 0x002fc400000006ff */
[----:B---3--:R-:W-:Y:S02]  /*0090*/  SHF.R.S32.HI R5, RZ, 0x16, R7 ;  /* 0x00000016ff057819 */ /* 0x008fe40000011407 */
[----:B------:R-:W-:Y:S02]  /*00a0*/  LOP3.LUT R0, R0, 0x1fe, RZ, 0xc0, !PT ;  /* 0x000001fe00007812 */ /* 0x000fe400078ec0ff */
[----:B------:R-:W-:Y:S02]  /*00b0*/  SGXT R5, R5, 0x1 ;  /* 0x000000010505781a */ /* 0x000fe40000000200 */
[----:B------:R-:W-:Y:S02]  /*00c0*/  LEA R0, R7, R0, 0x9 ;  /* 0x0000000007007211 */ /* 0x000fe400078e48ff */
[----:B------:R-:W1:Y:S02]  /*00d0*/  LDC.64 R6, c[0x0][0x218] ;  /* 0x00008600ff067b82 */ /* 0x000e640000000a00 */
[----:B------:R-:W-:-:S04]  /*00e0*/  LEA.HI R5, R5, R0, RZ, 0xa ;  /* 0x0000000005057211 */ /* 0x000fc800078f50ff */
[----:B------:R-:W-:-:S04]  /*00f0*/  LOP3.LUT R5, R5, 0xfffffc00, RZ, 0xc0, !PT ;  /* 0xfffffc0005057812 */ /* 0x000fc800078ec0ff */
[----:B------:R-:W-:Y:S02]  /*0100*/  IADD3 R15, R0, -R5, RZ ;  /* 0x80000005000f7210 */ /* 0x000fe40007ffe0ff */
[----:B------:R-:W3:Y:S03]  /*0110*/  LDC.64 R4, c[0x0][0x210] ;  /* 0x00008400ff047b82 */ /* 0x000ee60000000a00 */
[----:B--2---:R-:W-:-:S06]  /*0120*/  IMAD.WIDE R2, R15, 0x4, R2 ;  /* 0x000000040f027825 */ /* 0x004fcc00078e0202 */
[----:B------:R-:W2:Y:S01]  /*0130*/  LDG.E.EL.64 R2, desc[UR4][R2.64] ;  /* 0x0000000402027981 */ /* 0x000ea2000c2e1b00 */
[----:B-1----:R-:W-:-:S04]  /*0140*/  IMAD.WIDE R6, R15, 0x4, R6 ;  /* 0x000000040f067825 */ /* 0x002fc800078e0206 */
[C---:B----4-:R-:W-:Y:S02]  /*0150*/  IMAD.WIDE R8, R15.reuse, 0x4, R8 ;  /* 0x000000040f087825 */ /* 0x050fe400078e0208 */
[----:B------:R-:W4:Y:S02]  /*0160*/  LDG.E.EL.64 R6, desc[UR4][R6.64] ;  /* 0x0000000406067981 */ /* 0x000f24000c2e1b00 */
[----:B-----5:R-:W-:Y:S02]  /*0170*/  IMAD.WIDE R10, R15, 0x4, R10 ;  /* 0x000000040f0a7825 */ /* 0x020fe400078e020a */
[----:B------:R-:W5:Y:S02]  /*0180*/  LDG.E.EL.64 R8, desc[UR4][R8.64] ;  /* 0x0000000408087981 */ /* 0x000f64000c2e1b00 */
[C---:B---3--:R-:W-:Y:S02]  /*0190*/  IMAD.WIDE R4, R0.reuse, 0x4, R4 ;  /* 0x0000000400047825 */ /* 0x048fe400078e0204 */
[----:B------:R-:W5:Y:S04]  /*01a0*/  LDG.E.EL.64 R10, desc[UR4][R10.64] ;  /* 0x000000040a0a7981 */ /* 0x000f68000c2e1b00 */
[----:B------:R-:W4:Y:S01]  /*01b0*/  LDG.E.64 R4, desc[UR4][R4.64] ;  /* 0x0000000404047981 */ /* 0x000f22000c1e1b00 */
[----:B0-----:R-:W-:-:S06]  /*01c0*/  IMAD.WIDE R12, R0, 0x4, R12 ;  /* 0x00000004000c7825 */ /* 0x001fcc00078e020c */
[----:B------:R-:W3:Y:S01]  /*01d0*/  LDG.E.64 R12, desc[UR4][R12.64] ;  /* 0x000000040c0c7981 */ /* 0x000ee2000c1e1b00 */
[----:B------:R-:W-:Y:S01]  /*01e0*/  HFMA2.MMA R16, -RZ, RZ, 1.625, 0 ;  /* 0x3e800000ff107435 */ /* 0x000fe200000001ff */
[----:B--2---:R-:W-:Y:S01]  /*01f0*/  FADD R2, R2, 9.9999997473787516356e-06 ;  /* 0x3727c5ac02027421 */ /* 0x004fe20000000000 */
[----:B------:R-:W-:-:S03]  /*0200*/  FADD R3, R3, 9.9999997473787516356e-06 ;  /* 0x3727c5ac03037421 */ /* 0x000fc60000000000 */
[----:B------:R-:W0:Y:S08]  /*0210*/  MUFU.SQRT R14, R2 ;  /* 0x00000002000e7308 */ /* 0x000e300000002000 */
[----:B------:R1:W2:Y:S01]  /*0220*/  MUFU.SQRT R15, R3 ;  /* 0x00000003000f7308 */ /* 0x0002a20000002000 */
[C---:B0-----:R-:W-:Y:S02]  /*0230*/  FSETP.GT.AND P0, PT, R14.reuse, 8.50705917302346158658e+37, PT ;  /* 0x7e8000000e00780b */ /* 0x041fe40003f04000 */
[----:B------:R-:W-:Y:S01]  /*0240*/  FSETP.GEU.AND P2, PT, R14, 1.175494350822287508e-38, PT ;  /* 0x008000000e00780b */ /* 0x000fe20003f4e000 */
[----:B-1----:R-:W0:Y:S01]  /*0250*/  LDC.64 R2, c[0x0][0x240] ;  /* 0x00009000ff027b82 */ /* 0x002e220000000a00 */
[----:B--2---:R-:W-:-:S02]  /*0260*/  FSETP.GT.AND P1, PT, R15, 8.50705917302346158658e+37, PT ;  /* 0x7e8000000f00780b */ /* 0x004fc40003f24000 */
[----:B------:R-:W-:-:S07]  /*0270*/  FSETP.GEU.AND P3, PT, R15, 1.175494350822287508e-38, PT ;  /* 0x008000000f00780b */ /* 0x000fce0003f6e000 */
[----:B------:R-:W-:-:S04]  /*0280*/  @P0 FMUL R14, R14, 0.25 ;  /* 0x3e8000000e0e0820 */ /* 0x000fc80000400000 */
[----:B------:R-:W-:Y:S01]  /*0290*/  @!P2 FMUL R14, R14, 16777216 ;  /* 0x4b8000000e0ea820 */ /* 0x000fe20000400000 */
[----:B------:R-:W-:-:S04]  /*02a0*/  @P1 FMUL R15, R15, 0.25 ;  /* 0x3e8000000f0f1820 */ /* 0x000fc80000400000 */
[----:B------:R-:W-:Y:S01]  /*02b0*/  @!P3 FMUL R15, R15, 16777216 ;  /* 0x4b8000000f0fb820 */ /* 0x000fe20000400000 */
[----:B------:R-:W1:Y:S01]  /*02c0*/  MUFU.RCP R14, R14 ;  /* 0x0000000e000e7308 */ /* 0x000e620000001000 */
[----:B------:R-:W-:-:S07]  /*02d0*/  FSEL R17, R16, 1, P0 ;  /* 0x3f80000010117808 */ /* 0x000fce0000000000 */
[----:B------:R-:W2:Y:S01]  /*02e0*/  MUFU.RCP R15, R15 ;  /* 0x0000000f000f7308 */ /* 0x000ea20000001000 */
[----:B------:R-:W-:Y:S01]  /*02f0*/  FSEL R16, R16, 1, P1 ;  /* 0x3f80000010107808 */ /* 0x000fe20000800000 */
[----:B------:R-:W-:Y:S01]  /*0300*/  @!P2 FMUL R17, R17, 16777216 ;  /* 0x4b8000001111a820 */ /* 0x000fe20000400000 */
[----:B----4-:R-:W-:-:S03]  /*0310*/  FADD R4, R4, -R6 ;  /* 0x8000000604047221 */ /* 0x010fc60000000000 */
[----:B------:R-:W-:Y:S01]  /*0320*/  @!P3 FMUL R16, R16, 16777216 ;  /* 0x4b8000001010b820 */ /* 0x000fe20000400000 */
[----:B-1----:R-:W-:Y:S01]  /*0330*/  FMUL R17, R14, R17 ;  /* 0x000000110e117220 */ /* 0x002fe20000400000 */
[----:B------:R-:W-:-:S03]  /*0340*/  FADD R5, R5, -R7 ;  /* 0x8000000705057221 */ /* 0x000fc60000000000 */
[----:B------:R-:W-:Y:S01]  /*0350*/  FMUL R17, R4, R17 ;  /* 0x0000001104117220 */ /* 0x000fe20000400000 */
[----:B--2---:R-:W-:-:S03]  /*0360*/  FMUL R16, R15, R16 ;  /* 0x000000100f107220 */ /* 0x004fc60000400000 */
[----:B-----5:R-:W-:Y:S01]  /*0370*/  FFMA R17, R8, R17, R10 ;  /* 0x0000001108117223 */ /* 0x020fe2000000000a */
[----:B------:R-:W-:-:S04]  /*0380*/  FMUL R16, R5, R16 ;  /* 0x0000001005107220 */ /* 0x000fc80000400000 */
[----:B------:R-:W-:Y:S01]  /*0390*/  FFMA R16, R9, R16, R11 ;  /* 0x0000001009107223 */ /* 0x000fe2000000000b */
[----:B---3--:R-:W-:Y:S01]  /*03a0*/  FSETP.GEU.AND P0, PT, R17, -R12, PT ;  /* 0x8000000c1100720b */ /* 0x008fe20003f0e000 */
[----:B------:R-:W-:Y:S02]  /*03b0*/  FADD R12, R12, R17 ;  /* 0x000000110c0c7221 */ /* 0x000fe40000000000 */
[----:B------:R-:W-:Y:S01]  /*03c0*/  FADD R4, R13, R16 ;  /* 0x000000100d047221 */ /* 0x000fe20000000000 */
[----:B------:R-:W-:Y:S01]  /*03d0*/  FSETP.GEU.AND P1, PT, R16, -R13, PT ;  /* 0x8000000d1000720b */ /* 0x000fe20003f2e000 */
[----:B0-----:R-:W-:Y:S01]  /*03e0*/  IMAD.WIDE R2, R0, 0x4, R2 ;  /* 0x0000000400027825 */ /* 0x001fe200078e0202 */
[----:B------:R-:W-:Y:S02]  /*03f0*/  FSEL R12, R12, RZ, P0 ;  /* 0x000000ff0c0c7208 */ /* 0x000fe40000000000 */
[----:B------:R-:W-:-:S05]  /*0400*/  FSEL R13, R4, RZ, P1 ;  /* 0x000000ff040d7208 */ /* 0x000fca0000800000 */
[----:B------:R-:W-:Y:S01]  /*0410*/  STG.E.64 desc[UR4][R2.64], R12 ;  /* 0x0000000c02007986 */ /* 0x000fe2000c101b04 */
[----:B------:R-:W-:Y:S05]  /*0420*/  EXIT ;  /* 0x000000000000794d */ /* 0x000fea0003800000 */
.L_x_0:
[----:B------:R-:W-:-:S00]  /*0430*/  BRA `(.L_x_0) ;  /* 0xfffffffc00fc7947 */ /* 0x000fc0000383ffff */
[----:B------:R-:W-:-:S00]  /*0440*/  NOP ;  /* 0x0000000000007918 */ /* 0x000fc00000000000 */
        /* <DEDUP_REMOVED lines=11> */
.L_x_1:


//--------------------- .nv.global.init           --------------------------
	.section	.nv.global.init,"aw",@progbits
.nv.global.init:
	.type		_$_str,@object
	.size		_$_str,(_$_str_$_2 - _$_str)
_$_str:
        /*0000*/ 	.byte	0x5f, 0x5f, 0x43, 0x55, 0x44, 0x41, 0x5f, 0x46, 0x54, 0x5a, 0x00
	.type		_$_str_$_2,@object
	.size		_$_str_$_2,(.L_1 - _$_str_$_2)
_$_str_$_2:
        /*000b*/ 	.byte	0x5f, 0x5f, 0x43, 0x55, 0x44, 0x41, 0x5f, 0x50, 0x52, 0x45, 0x43, 0x5f, 0x53, 0x51, 0x52, 0x54
        /*001b*/ 	.byte	0x00
.L_1:


//--------------------- .nv.constant0.triton_poi_fused__native_batch_norm_legit_no_training_add_relu_16 --------------------------
	.section	.nv.constant0.triton_poi_fused__native_batch_norm_legit_no_training_add_relu_16,"a",@progbits
	.sectionflags	@""
	.align	4
.nv.constant0.triton_poi_fused__native_batch_norm_legit_no_training_add_relu_16:
	.zero		588
